//
// Generated by NVIDIA NVVM Compiler
//
// Compiler Build ID: CL-36424714
// Cuda compilation tools, release 13.0, V13.0.88
// Based on NVVM 20.0.0
//

.version 9.0
.target sm_100
.address_size 64

	// .globl	_ZN3cub18CUB_300001_SM_10006detail11EmptyKernelIvEEvv
.global .align 1 .b8 _ZN40_INTERNAL_79067a3d_4_k_cu_31954e04_128804cuda3std3__45__cpo5beginE[1];
.global .align 1 .b8 _ZN40_INTERNAL_79067a3d_4_k_cu_31954e04_128804cuda3std3__45__cpo3endE[1];
.global .align 1 .b8 _ZN40_INTERNAL_79067a3d_4_k_cu_31954e04_128804cuda3std3__45__cpo6cbeginE[1];
.global .align 1 .b8 _ZN40_INTERNAL_79067a3d_4_k_cu_31954e04_128804cuda3std3__45__cpo4cendE[1];
.global .align 1 .b8 _ZN40_INTERNAL_79067a3d_4_k_cu_31954e04_128804cuda3std3__45__cpo6rbeginE[1];
.global .align 1 .b8 _ZN40_INTERNAL_79067a3d_4_k_cu_31954e04_128804cuda3std3__45__cpo4rendE[1];
.global .align 1 .b8 _ZN40_INTERNAL_79067a3d_4_k_cu_31954e04_128804cuda3std3__45__cpo7crbeginE[1];
.global .align 1 .b8 _ZN40_INTERNAL_79067a3d_4_k_cu_31954e04_128804cuda3std3__45__cpo5crendE[1];
.global .align 1 .b8 _ZN40_INTERNAL_79067a3d_4_k_cu_31954e04_128804cuda3std3__442_GLOBAL__N__79067a3d_4_k_cu_31954e04_128806ignoreE[1];
.global .align 1 .b8 _ZN40_INTERNAL_79067a3d_4_k_cu_31954e04_128804cuda3std3__419piecewise_constructE[1];
.global .align 1 .b8 _ZN40_INTERNAL_79067a3d_4_k_cu_31954e04_128804cuda3std3__48in_placeE[1];
.global .align 1 .b8 _ZN40_INTERNAL_79067a3d_4_k_cu_31954e04_128804cuda3std3__420unreachable_sentinelE[1];
.global .align 1 .b8 _ZN40_INTERNAL_79067a3d_4_k_cu_31954e04_128804cuda3std6ranges3__45__cpo4swapE[1];
.global .align 1 .b8 _ZN40_INTERNAL_79067a3d_4_k_cu_31954e04_128804cuda3std6ranges3__45__cpo9iter_moveE[1];
.global .align 1 .b8 _ZN40_INTERNAL_79067a3d_4_k_cu_31954e04_128804cuda3std6ranges3__45__cpo5beginE[1];
.global .align 1 .b8 _ZN40_INTERNAL_79067a3d_4_k_cu_31954e04_128804cuda3std6ranges3__45__cpo3endE[1];
.global .align 1 .b8 _ZN40_INTERNAL_79067a3d_4_k_cu_31954e04_128804cuda3std6ranges3__45__cpo6cbeginE[1];
.global .align 1 .b8 _ZN40_INTERNAL_79067a3d_4_k_cu_31954e04_128804cuda3std6ranges3__45__cpo4cendE[1];
.global .align 1 .b8 _ZN40_INTERNAL_79067a3d_4_k_cu_31954e04_128804cuda3std6ranges3__45__cpo7advanceE[1];
.global .align 1 .b8 _ZN40_INTERNAL_79067a3d_4_k_cu_31954e04_128804cuda3std6ranges3__45__cpo9iter_swapE[1];
.global .align 1 .b8 _ZN40_INTERNAL_79067a3d_4_k_cu_31954e04_128804cuda3std6ranges3__45__cpo4nextE[1];
.global .align 1 .b8 _ZN40_INTERNAL_79067a3d_4_k_cu_31954e04_128804cuda3std6ranges3__45__cpo4prevE[1];
.global .align 1 .b8 _ZN40_INTERNAL_79067a3d_4_k_cu_31954e04_128804cuda3std6ranges3__45__cpo4dataE[1];
.global .align 1 .b8 _ZN40_INTERNAL_79067a3d_4_k_cu_31954e04_128804cuda3std6ranges3__45__cpo5cdataE[1];
.global .align 1 .b8 _ZN40_INTERNAL_79067a3d_4_k_cu_31954e04_128804cuda3std6ranges3__45__cpo4sizeE[1];
.global .align 1 .b8 _ZN40_INTERNAL_79067a3d_4_k_cu_31954e04_128804cuda3std6ranges3__45__cpo5ssizeE[1];
.global .align 1 .b8 _ZN40_INTERNAL_79067a3d_4_k_cu_31954e04_128804cuda3std6ranges3__45__cpo8distanceE[1];
.global .align 1 .b8 _ZN40_INTERNAL_79067a3d_4_k_cu_31954e04_128806thrust24THRUST_300001_SM_1000_NS6system6detail10sequential3seqE[1];

.visible .entry _ZN3cub18CUB_300001_SM_10006detail11EmptyKernelIvEEvv()
{


	ret;

}


// ===== COMPILED SASS (sm_100) =====

	.target	sm_100

	.elftype	@"ET_EXEC"


//--------------------- .note.nv.tkinfo           --------------------------
	.section	.note.nv.tkinfo,"",@"SHT_NOTE"
	.sectionflags	@"SHF_NOTE_NV_TKINFO"
	.tkinfo
        /*0018*/ 	.word	0x00000002
        /*0030*/ 	.string	""
        /*0030*/ 	.string	"ptxas"
        /*0030*/ 	.string	"Cuda compilation tools, release 13.0, V13.0.88"
        /*0030*/ 	.string	"Build cuda_13.0.r13.0/compiler.36424714_0"
        /*0030*/ 	.string	"-arch sm_100 -m 64 "



//--------------------- .note.nv.cuinfo           --------------------------
	.section	.note.nv.cuinfo,"",@"SHT_NOTE"
	.sectionflags	@"SHF_NOTE_NV_CUINFO"
        /*0018*/ 	.short	0x0002
        /*001a*/ 	.short	0x0064
        /*001c*/ 	.short	0x0082
	.zero		2


//--------------------- .nv.info                  --------------------------
	.section	.nv.info,"",@"SHT_CUDA_INFO"
	.align	4


	//----- nvinfo : EIATTR_REGCOUNT
	.align		4
        /*0000*/ 	.byte	0x04, 0x2f
        /*0002*/ 	.short	(.L_29 - .L_28)
	.align		4
.L_28:
        /*0004*/ 	.word	index@(_ZN3cub18CUB_300001_SM_10006detail11EmptyKernelIvEEvv)
        /*0008*/ 	.word	0x00000004


	//----- nvinfo : EIATTR_FRAME_SIZE
	.align		4
.L_29:
        /*000c*/ 	.byte	0x04, 0x11
        /*000e*/ 	.short	(.L_31 - .L_30)
	.align		4
.L_30:
        /*0010*/ 	.word	index@(_ZN3cub18CUB_300001_SM_10006detail11EmptyKernelIvEEvv)
        /*0014*/ 	.word	0x00000000


	//----- nvinfo : EIATTR_MIN_STACK_SIZE
	.align		4
.L_31:
        /*0018*/ 	.byte	0x04, 0x12
        /*001a*/ 	.short	(.L_33 - .L_32)
	.align		4
.L_32:
        /*001c*/ 	.word	index@(_ZN3cub18CUB_300001_SM_10006detail11EmptyKernelIvEEvv)
        /*0020*/ 	.word	0x00000000
.L_33:


//--------------------- .nv.compat                --------------------------
	.section	.nv.compat,"",@"SHT_CUDA_COMPAT_INFO"
	.align	4
        /*0000*/ 	.byte	0x02, 0x09, 0x00, 0x00, 0x02, 0x02, 0x01, 0x00, 0x02, 0x05, 0x05, 0x00, 0x03, 0x07, 0x01, 0x01
        /*0010*/ 	.byte	0x02, 0x03, 0x00, 0x00, 0x02, 0x06, 0x01, 0x00, 0x04, 0x0b, 0x08, 0x00, 0x09, 0x00, 0x00, 0x00
        /*0020*/ 	.byte	0x00, 0x00, 0x00, 0x00


//--------------------- .nv.info._ZN3cub18CUB_300001_SM_10006detail11EmptyKernelIvEEvv --------------------------
	.section	.nv.info._ZN3cub18CUB_300001_SM_10006detail11EmptyKernelIvEEvv,"",@"SHT_CUDA_INFO"
	.sectionflags	@""
	.align	4


	//----- nvinfo : EIATTR_CUDA_API_VERSION
	.align		4
        /*0000*/ 	.byte	0x04, 0x37
        /*0002*/ 	.short	(.L_35 - .L_34)
.L_34:
        /*0004*/ 	.word	0x00000082


	//----- nvinfo : EIATTR_SPARSE_MMA_MASK
	.align		4
.L_35:
        /*0008*/ 	.byte	0x03, 0x50
        /*000a*/ 	.short	0x0000


	//----- nvinfo : EIATTR_MAXREG_COUNT
	.align		4
        /*000c*/ 	.byte	0x03, 0x1b
        /*000e*/ 	.short	0x00ff


	//----- nvinfo : EIATTR_MERCURY_ISA_VERSION
	.align		4
        /*0010*/ 	.byte	0x03, 0x5f
        /*0012*/ 	.short	0x0101


	//----- nvinfo : EIATTR_VRC_CTA_INIT_COUNT
	.align		4
        /*0014*/ 	.byte	0x02, 0x4a
	.zero		1
	.zero		1


	//----- nvinfo : EIATTR_EXIT_INSTR_OFFSETS
	.align		4
        /*0018*/ 	.byte	0x04, 0x1c
        /*001a*/ 	.short	(.L_37 - .L_36)


	//   ....[0]....
.L_36:
        /*001c*/ 	.word	0x00000010


	//----- nvinfo : EIATTR_SW_WAR
	.align		4
.L_37:
        /*0020*/ 	.byte	0x04, 0x36
        /*0022*/ 	.short	(.L_39 - .L_38)
.L_38:
        /*0024*/ 	.word	0x00000008
.L_39:


//--------------------- .nv.callgraph             --------------------------
	.section	.nv.callgraph,"",@"SHT_CUDA_CALLGRAPH"
	.align	4
	.sectionentsize	8
	.align		4
        /*0000*/ 	.word	0x00000000
	.align		4
        /*0004*/ 	.word	0xffffffff
	.align		4
        /*0008*/ 	.word	0x00000000
	.align		4
        /*000c*/ 	.word	0xfffffffe
	.align		4
        /*0010*/ 	.word	0x00000000
	.align		4
        /*0014*/ 	.word	0xfffffffd
	.align		4
        /*0018*/ 	.word	0x00000000
	.align		4
        /*001c*/ 	.word	0xfffffffc


//--------------------- .nv.constant4             --------------------------
	.section	.nv.constant4,"a",@progbits
	.align	8
	.align		8
.nv.constant4:
        /*0000*/ 	.dword	_ZN40_INTERNAL_79067a3d_4_k_cu_31954e04_130324cuda3std3__45__cpo5beginE
	.align		8
        /*0008*/ 	.dword	_ZN40_INTERNAL_79067a3d_4_k_cu_31954e04_130324cuda3std3__45__cpo3endE
	.align		8
        /*0010*/ 	.dword	_ZN40_INTERNAL_79067a3d_4_k_cu_31954e04_130324cuda3std3__45__cpo6cbeginE
	.align		8
        /*0018*/ 	.dword	_ZN40_INTERNAL_79067a3d_4_k_cu_31954e04_130324cuda3std3__45__cpo4cendE
	.align		8
        /*0020*/ 	.dword	_ZN40_INTERNAL_79067a3d_4_k_cu_31954e04_130324cuda3std3__45__cpo6rbeginE
	.align		8
        /*0028*/ 	.dword	_ZN40_INTERNAL_79067a3d_4_k_cu_31954e04_130324cuda3std3__45__cpo4rendE
	.align		8
        /*0030*/ 	.dword	_ZN40_INTERNAL_79067a3d_4_k_cu_31954e04_130324cuda3std3__45__cpo7crbeginE
	.align		8
        /*0038*/ 	.dword	_ZN40_INTERNAL_79067a3d_4_k_cu_31954e04_130324cuda3std3__45__cpo5crendE
	.align		8
        /*0040*/ 	.dword	_ZN40_INTERNAL_79067a3d_4_k_cu_31954e04_130324cuda3std3__442_GLOBAL__N__79067a3d_4_k_cu_31954e04_130326ignoreE
	.align		8
        /*0048*/ 	.dword	_ZN40_INTERNAL_79067a3d_4_k_cu_31954e04_130324cuda3std3__419piecewise_constructE
	.align		8
        /*0050*/ 	.dword	_ZN40_INTERNAL_79067a3d_4_k_cu_31954e04_130324cuda3std3__48in_placeE
	.align		8
        /*0058*/ 	.dword	_ZN40_INTERNAL_79067a3d_4_k_cu_31954e04_130324cuda3std3__420unreachable_sentinelE
	.align		8
        /*0060*/ 	.dword	_ZN40_INTERNAL_79067a3d_4_k_cu_31954e04_130324cuda3std6ranges3__45__cpo4swapE
	.align		8
        /*0068*/ 	.dword	_ZN40_INTERNAL_79067a3d_4_k_cu_31954e04_130324cuda3std6ranges3__45__cpo9iter_moveE
	.align		8
        /*0070*/ 	.dword	_ZN40_INTERNAL_79067a3d_4_k_cu_31954e04_130324cuda3std6ranges3__45__cpo5beginE
	.align		8
        /*0078*/ 	.dword	_ZN40_INTERNAL_79067a3d_4_k_cu_31954e04_130324cuda3std6ranges3__45__cpo3endE
	.align		8
        /*0080*/ 	.dword	_ZN40_INTERNAL_79067a3d_4_k_cu_31954e04_130324cuda3std6ranges3__45__cpo6cbeginE
	.align		8
        /*0088*/ 	.dword	_ZN40_INTERNAL_79067a3d_4_k_cu_31954e04_130324cuda3std6ranges3__45__cpo4cendE
	.align		8
        /*0090*/ 	.dword	_ZN40_INTERNAL_79067a3d_4_k_cu_31954e04_130324cuda3std6ranges3__45__cpo7advanceE
	.align		8
        /*0098*/ 	.dword	_ZN40_INTERNAL_79067a3d_4_k_cu_31954e04_130324cuda3std6ranges3__45__cpo9iter_swapE
	.align		8
        /*00a0*/ 	.dword	_ZN40_INTERNAL_79067a3d_4_k_cu_31954e04_130324cuda3std6ranges3__45__cpo4nextE
	.align		8
        /*00a8*/ 	.dword	_ZN40_INTERNAL_79067a3d_4_k_cu_31954e04_130324cuda3std6ranges3__45__cpo4prevE
	.align		8
        /*00b0*/ 	.dword	_ZN40_INTERNAL_79067a3d_4_k_cu_31954e04_130324cuda3std6ranges3__45__cpo4dataE
	.align		8
        /*00b8*/ 	.dword	_ZN40_INTERNAL_79067a3d_4_k_cu_31954e04_130324cuda3std6ranges3__45__cpo5cdataE
	.align		8
        /*00c0*/ 	.dword	_ZN40_INTERNAL_79067a3d_4_k_cu_31954e04_130324cuda3std6ranges3__45__cpo4sizeE
	.align		8
        /*00c8*/ 	.dword	_ZN40_INTERNAL_79067a3d_4_k_cu_31954e04_130324cuda3std6ranges3__45__cpo5ssizeE
	.align		8
        /*00d0*/ 	.dword	_ZN40_INTERNAL_79067a3d_4_k_cu_31954e04_130324cuda3std6ranges3__45__cpo8distanceE
	.align		8
        /*00d8*/ 	.dword	_ZN40_INTERNAL_79067a3d_4_k_cu_31954e04_130326thrust24THRUST_300001_SM_1000_NS6system6detail10sequential3seqE


//--------------------- .text._ZN3cub18CUB_300001_SM_10006detail11EmptyKernelIvEEvv --------------------------
	.section	.text._ZN3cub18CUB_300001_SM_10006detail11EmptyKernelIvEEvv,"ax",@progbits
	.align	128
        .global         _ZN3cub18CUB_300001_SM_10006detail11EmptyKernelIvEEvv
        .type           _ZN3cub18CUB_300001_SM_10006detail11EmptyKernelIvEEvv,@function
        .size           _ZN3cub18CUB_300001_SM_10006detail11EmptyKernelIvEEvv,(.L_x_1 - _ZN3cub18CUB_300001_SM_10006detail11EmptyKernelIvEEvv)
        .other          _ZN3cub18CUB_300001_SM_10006detail11EmptyKernelIvEEvv,@"STO_CUDA_ENTRY STV_DEFAULT"
_ZN3cub18CUB_300001_SM_10006detail11EmptyKernelIvEEvv:
.text._ZN3cub18CUB_300001_SM_10006detail11EmptyKernelIvEEvv:
[----:B------:R-:W-:Y:S01]  /*0000*/  LDC R1, c[0x0][0x37c] ;  /* 0x0000df00ff017b82 */ /* 0x000fe20000000800 */
[----:B------:R-:W-:Y:S05]  /*0010*/  EXIT ;  /* 0x000000000000794d */ /* 0x000fea0003800000 */
.L_x_0:
[----:B------:R-:W-:-:S00]  /*0020*/  BRA `(.L_x_0) ;  /* 0xfffffffc00fc7947 */ /* 0x000fc0000383ffff */
[----:B------:R-:W-:-:S00]  /*0030*/  NOP ;  /* 0x0000000000007918 */ /* 0x000fc00000000000 */
        /* <DEDUP_REMOVED lines=12> */
.L_x_1:


//--------------------- .nv.shared.reserved.0     --------------------------
	.section	.nv.shared.reserved.0,"aw",@nobits
	.weak		__nv_reservedSMEM_offset_0_alias
	.size		__nv_reservedSMEM_offset_0_alias, 0, 64
	.other		__nv_reservedSMEM_offset_0_alias,@"STO_CUDA_RESERVED_SHARED STV_DEFAULT"
__nv_reservedSMEM_offset_0_alias:
	.zero		0
	.zero		64


//--------------------- .nv.global                --------------------------
	.section	.nv.global,"aw",@nobits
.nv.global:
	.type		_ZN40_INTERNAL_79067a3d_4_k_cu_31954e04_130324cuda3std3__48in_placeE,@object
	.size		_ZN40_INTERNAL_79067a3d_4_k_cu_31954e04_130324cuda3std3__48in_placeE,(_ZN40_INTERNAL_79067a3d_4_k_cu_31954e04_130324cuda3std6ranges3__45__cpo8distanceE - _ZN40_INTERNAL_79067a3d_4_k_cu_31954e04_130324cuda3std3__48in_placeE)
_ZN40_INTERNAL_79067a3d_4_k_cu_31954e04_130324cuda3std3__48in_placeE:
	.zero		1
	.type		_ZN40_INTERNAL_79067a3d_4_k_cu_31954e04_130324cuda3std6ranges3__45__cpo8distanceE,@object
	.size		_ZN40_INTERNAL_79067a3d_4_k_cu_31954e04_130324cuda3std6ranges3__45__cpo8distanceE,(_ZN40_INTERNAL_79067a3d_4_k_cu_31954e04_130324cuda3std3__45__cpo6cbeginE - _ZN40_INTERNAL_79067a3d_4_k_cu_31954e04_130324cuda3std6ranges3__45__cpo8distanceE)
_ZN40_INTERNAL_79067a3d_4_k_cu_31954e04_130324cuda3std6ranges3__45__cpo8distanceE:
	.zero		1
	.type		_ZN40_INTERNAL_79067a3d_4_k_cu_31954e04_130324cuda3std3__45__cpo6cbeginE,@object
	.size		_ZN40_INTERNAL_79067a3d_4_k_cu_31954e04_130324cuda3std3__45__cpo6cbeginE,(_ZN40_INTERNAL_79067a3d_4_k_cu_31954e04_130324cuda3std6ranges3__45__cpo7advanceE - _ZN40_INTERNAL_79067a3d_4_k_cu_31954e04_130324cuda3std3__45__cpo6cbeginE)
_ZN40_INTERNAL_79067a3d_4_k_cu_31954e04_130324cuda3std3__45__cpo6cbeginE:
	.zero		1
	.type		_ZN40_INTERNAL_79067a3d_4_k_cu_31954e04_130324cuda3std6ranges3__45__cpo7advanceE,@object
	.size		_ZN40_INTERNAL_79067a3d_4_k_cu_31954e04_130324cuda3std6ranges3__45__cpo7advanceE,(_ZN40_INTERNAL_79067a3d_4_k_cu_31954e04_130324cuda3std3__45__cpo7crbeginE - _ZN40_INTERNAL_79067a3d_4_k_cu_31954e04_130324cuda3std6ranges3__45__cpo7advanceE)
_ZN40_INTERNAL_79067a3d_4_k_cu_31954e04_130324cuda3std6ranges3__45__cpo7advanceE:
	.zero		1
	.type		_ZN40_INTERNAL_79067a3d_4_k_cu_31954e04_130324cuda3std3__45__cpo7crbeginE,@object
	.size		_ZN40_INTERNAL_79067a3d_4_k_cu_31954e04_130324cuda3std3__45__cpo7crbeginE,(_ZN40_INTERNAL_79067a3d_4_k_cu_31954e04_130324cuda3std6ranges3__45__cpo4dataE - _ZN40_INTERNAL_79067a3d_4_k_cu_31954e04_130324cuda3std3__45__cpo7crbeginE)
_ZN40_INTERNAL_79067a3d_4_k_cu_31954e04_130324cuda3std3__45__cpo7crbeginE:
	.zero		1
	.type		_ZN40_INTERNAL_79067a3d_4_k_cu_31954e04_130324cuda3std6ranges3__45__cpo4dataE,@object
	.size		_ZN40_INTERNAL_79067a3d_4_k_cu_31954e04_130324cuda3std6ranges3__45__cpo4dataE,(_ZN40_INTERNAL_79067a3d_4_k_cu_31954e04_130324cuda3std6ranges3__45__cpo5beginE - _ZN40_INTERNAL_79067a3d_4_k_cu_31954e04_130324cuda3std6ranges3__45__cpo4dataE)
_ZN40_INTERNAL_79067a3d_4_k_cu_31954e04_130324cuda3std6ranges3__45__cpo4dataE:
	.zero		1
	.type		_ZN40_INTERNAL_79067a3d_4_k_cu_31954e04_130324cuda3std6ranges3__45__cpo5beginE,@object
	.size		_ZN40_INTERNAL_79067a3d_4_k_cu_31954e04_130324cuda3std6ranges3__45__cpo5beginE,(_ZN40_INTERNAL_79067a3d_4_k_cu_31954e04_130324cuda3std3__442_GLOBAL__N__79067a3d_4_k_cu_31954e04_130326ignoreE - _ZN40_INTERNAL_79067a3d_4_k_cu_31954e04_130324cuda3std6ranges3__45__cpo5beginE)
_ZN40_INTERNAL_79067a3d_4_k_cu_31954e04_130324cuda3std6ranges3__45__cpo5beginE:
	.zero		1
	.type		_ZN40_INTERNAL_79067a3d_4_k_cu_31954e04_130324cuda3std3__442_GLOBAL__N__79067a3d_4_k_cu_31954e04_130326ignoreE,@object
	.size		_ZN40_INTERNAL_79067a3d_4_k_cu_31954e04_130324cuda3std3__442_GLOBAL__N__79067a3d_4_k_cu_31954e04_130326ignoreE,(_ZN40_INTERNAL_79067a3d_4_k_cu_31954e04_130324cuda3std6ranges3__45__cpo4sizeE - _ZN40_INTERNAL_79067a3d_4_k_cu_31954e04_130324cuda3std3__442_GLOBAL__N__79067a3d_4_k_cu_31954e04_130326ignoreE)
_ZN40_INTERNAL_79067a3d_4_k_cu_31954e04_130324cuda3std3__442_GLOBAL__N__79067a3d_4_k_cu_31954e04_130326ignoreE:
	.zero		1
	.type		_ZN40_INTERNAL_79067a3d_4_k_cu_31954e04_130324cuda3std6ranges3__45__cpo4sizeE,@object
	.size		_ZN40_INTERNAL_79067a3d_4_k_cu_31954e04_130324cuda3std6ranges3__45__cpo4sizeE,(_ZN40_INTERNAL_79067a3d_4_k_cu_31954e04_130324cuda3std3__45__cpo5beginE - _ZN40_INTERNAL_79067a3d_4_k_cu_31954e04_130324cuda3std6ranges3__45__cpo4sizeE)
_ZN40_INTERNAL_79067a3d_4_k_cu_31954e04_130324cuda3std6ranges3__45__cpo4sizeE:
	.zero		1
	.type		_ZN40_INTERNAL_79067a3d_4_k_cu_31954e04_130324cuda3std3__45__cpo5beginE,@object
	.size		_ZN40_INTERNAL_79067a3d_4_k_cu_31954e04_130324cuda3std3__45__cpo5beginE,(_ZN40_INTERNAL_79067a3d_4_k_cu_31954e04_130324cuda3std6ranges3__45__cpo6cbeginE - _ZN40_INTERNAL_79067a3d_4_k_cu_31954e04_130324cuda3std3__45__cpo5beginE)
_ZN40_INTERNAL_79067a3d_4_k_cu_31954e04_130324cuda3std3__45__cpo5beginE:
	.zero		1
	.type		_ZN40_INTERNAL_79067a3d_4_k_cu_31954e04_130324cuda3std6ranges3__45__cpo6cbeginE,@object
	.size		_ZN40_INTERNAL_79067a3d_4_k_cu_31954e04_130324cuda3std6ranges3__45__cpo6cbeginE,(_ZN40_INTERNAL_79067a3d_4_k_cu_31954e04_130324cuda3std3__45__cpo6rbeginE - _ZN40_INTERNAL_79067a3d_4_k_cu_31954e04_130324cuda3std6ranges3__45__cpo6cbeginE)
_ZN40_INTERNAL_79067a3d_4_k_cu_31954e04_130324cuda3std6ranges3__45__cpo6cbeginE:
	.zero		1
	.type		_ZN40_INTERNAL_79067a3d_4_k_cu_31954e04_130324cuda3std3__45__cpo6rbeginE,@object
	.size		_ZN40_INTERNAL_79067a3d_4_k_cu_31954e04_130324cuda3std3__45__cpo6rbeginE,(_ZN40_INTERNAL_79067a3d_4_k_cu_31954e04_130324cuda3std6ranges3__45__cpo4nextE - _ZN40_INTERNAL_79067a3d_4_k_cu_31954e04_130324cuda3std3__45__cpo6rbeginE)
_ZN40_INTERNAL_79067a3d_4_k_cu_31954e04_130324cuda3std3__45__cpo6rbeginE:
	.zero		1
	.type		_ZN40_INTERNAL_79067a3d_4_k_cu_31954e04_130324cuda3std6ranges3__45__cpo4nextE,@object
	.size		_ZN40_INTERNAL_79067a3d_4_k_cu_31954e04_130324cuda3std6ranges3__45__cpo4nextE,(_ZN40_INTERNAL_79067a3d_4_k_cu_31954e04_130324cuda3std6ranges3__45__cpo4swapE - _ZN40_INTERNAL_79067a3d_4_k_cu_31954e04_130324cuda3std6ranges3__45__cpo4nextE)
_ZN40_INTERNAL_79067a3d_4_k_cu_31954e04_130324cuda3std6ranges3__45__cpo4nextE:
	.zero		1
	.type		_ZN40_INTERNAL_79067a3d_4_k_cu_31954e04_130324cuda3std6ranges3__45__cpo4swapE,@object
	.size		_ZN40_INTERNAL_79067a3d_4_k_cu_31954e04_130324cuda3std6ranges3__45__cpo4swapE,(_ZN40_INTERNAL_79067a3d_4_k_cu_31954e04_130324cuda3std3__420unreachable_sentinelE - _ZN40_INTERNAL_79067a3d_4_k_cu_31954e04_130324cuda3std6ranges3__45__cpo4swapE)
_ZN40_INTERNAL_79067a3d_4_k_cu_31954e04_130324cuda3std6ranges3__45__cpo4swapE:
	.zero		1
	.type		_ZN40_INTERNAL_79067a3d_4_k_cu_31954e04_130324cuda3std3__420unreachable_sentinelE,@object
	.size		_ZN40_INTERNAL_79067a3d_4_k_cu_31954e04_130324cuda3std3__420unreachable_sentinelE,(_ZN40_INTERNAL_79067a3d_4_k_cu_31954e04_130326thrust24THRUST_300001_SM_1000_NS6system6detail10sequential3seqE - _ZN40_INTERNAL_79067a3d_4_k_cu_31954e04_130324cuda3std3__420unreachable_sentinelE)
_ZN40_INTERNAL_79067a3d_4_k_cu_31954e04_130324cuda3std3__420unreachable_sentinelE:
	.zero		1
	.type		_ZN40_INTERNAL_79067a3d_4_k_cu_31954e04_130326thrust24THRUST_300001_SM_1000_NS6system6detail10sequential3seqE,@object
	.size		_ZN40_INTERNAL_79067a3d_4_k_cu_31954e04_130326thrust24THRUST_300001_SM_1000_NS6system6detail10sequential3seqE,(_ZN40_INTERNAL_79067a3d_4_k_cu_31954e04_130324cuda3std3__45__cpo4cendE - _ZN40_INTERNAL_79067a3d_4_k_cu_31954e04_130326thrust24THRUST_300001_SM_1000_NS6system6detail10sequential3seqE)
_ZN40_INTERNAL_79067a3d_4_k_cu_31954e04_130326thrust24THRUST_300001_SM_1000_NS6system6detail10sequential3seqE:
	.zero		1
	.type		_ZN40_INTERNAL_79067a3d_4_k_cu_31954e04_130324cuda3std3__45__cpo4cendE,@object
	.size		_ZN40_INTERNAL_79067a3d_4_k_cu_31954e04_130324cuda3std3__45__cpo4cendE,(_ZN40_INTERNAL_79067a3d_4_k_cu_31954e04_130324cuda3std6ranges3__45__cpo9iter_swapE - _ZN40_INTERNAL_79067a3d_4_k_cu_31954e04_130324cuda3std3__45__cpo4cendE)
_ZN40_INTERNAL_79067a3d_4_k_cu_31954e04_130324cuda3std3__45__cpo4cendE:
	.zero		1
	.type		_ZN40_INTERNAL_79067a3d_4_k_cu_31954e04_130324cuda3std6ranges3__45__cpo9iter_swapE,@object
	.size		_ZN40_INTERNAL_79067a3d_4_k_cu_31954e04_130324cuda3std6ranges3__45__cpo9iter_swapE,(_ZN40_INTERNAL_79067a3d_4_k_cu_31954e04_130324cuda3std3__45__cpo5crendE - _ZN40_INTERNAL_79067a3d_4_k_cu_31954e04_130324cuda3std6ranges3__45__cpo9iter_swapE)
_ZN40_INTERNAL_79067a3d_4_k_cu_31954e04_130324cuda3std6ranges3__45__cpo9iter_swapE:
	.zero		1
	.type		_ZN40_INTERNAL_79067a3d_4_k_cu_31954e04_130324cuda3std3__45__cpo5crendE,@object
	.size		_ZN40_INTERNAL_79067a3d_4_k_cu_31954e04_130324cuda3std3__45__cpo5crendE,(_ZN40_INTERNAL_79067a3d_4_k_cu_31954e04_130324cuda3std6ranges3__45__cpo5cdataE - _ZN40_INTERNAL_79067a3d_4_k_cu_31954e04_130324cuda3std3__45__cpo5crendE)
_ZN40_INTERNAL_79067a3d_4_k_cu_31954e04_130324cuda3std3__45__cpo5crendE:
	.zero		1
	.type		_ZN40_INTERNAL_79067a3d_4_k_cu_31954e04_130324cuda3std6ranges3__45__cpo5cdataE,@object
	.size		_ZN40_INTERNAL_79067a3d_4_k_cu_31954e04_130324cuda3std6ranges3__45__cpo5cdataE,(_ZN40_INTERNAL_79067a3d_4_k_cu_31954e04_130324cuda3std6ranges3__45__cpo3endE - _ZN40_INTERNAL_79067a3d_4_k_cu_31954e04_130324cuda3std6ranges3__45__cpo5cdataE)
_ZN40_INTERNAL_79067a3d_4_k_cu_31954e04_130324cuda3std6ranges3__45__cpo5cdataE:
	.zero		1
	.type		_ZN40_INTERNAL_79067a3d_4_k_cu_31954e04_130324cuda3std6ranges3__45__cpo3endE,@object
	.size		_ZN40_INTERNAL_79067a3d_4_k_cu_31954e04_130324cuda3std6ranges3__45__cpo3endE,(_ZN40_INTERNAL_79067a3d_4_k_cu_31954e04_130324cuda3std3__419piecewise_constructE - _ZN40_INTERNAL_79067a3d_4_k_cu_31954e04_130324cuda3std6ranges3__45__cpo3endE)
_ZN40_INTERNAL_79067a3d_4_k_cu_31954e04_130324cuda3std6ranges3__45__cpo3endE:
	.zero		1
	.type		_ZN40_INTERNAL_79067a3d_4_k_cu_31954e04_130324cuda3std3__419piecewise_constructE,@object
	.size		_ZN40_INTERNAL_79067a3d_4_k_cu_31954e04_130324cuda3std3__419piecewise_constructE,(_ZN40_INTERNAL_79067a3d_4_k_cu_31954e04_130324cuda3std6ranges3__45__cpo5ssizeE - _ZN40_INTERNAL_79067a3d_4_k_cu_31954e04_130324cuda3std3__419piecewise_constructE)
_ZN40_INTERNAL_79067a3d_4_k_cu_31954e04_130324cuda3std3__419piecewise_constructE:
	.zero		1
	.type		_ZN40_INTERNAL_79067a3d_4_k_cu_31954e04_130324cuda3std6ranges3__45__cpo5ssizeE,@object
	.size		_ZN40_INTERNAL_79067a3d_4_k_cu_31954e04_130324cuda3std6ranges3__45__cpo5ssizeE,(_ZN40_INTERNAL_79067a3d_4_k_cu_31954e04_130324cuda3std3__45__cpo3endE - _ZN40_INTERNAL_79067a3d_4_k_cu_31954e04_130324cuda3std6ranges3__45__cpo5ssizeE)
_ZN40_INTERNAL_79067a3d_4_k_cu_31954e04_130324cuda3std6ranges3__45__cpo5ssizeE:
	.zero		1
	.type		_ZN40_INTERNAL_79067a3d_4_k_cu_31954e04_130324cuda3std3__45__cpo3endE,@object
	.size		_ZN40_INTERNAL_79067a3d_4_k_cu_31954e04_130324cuda3std3__45__cpo3endE,(_ZN40_INTERNAL_79067a3d_4_k_cu_31954e04_130324cuda3std6ranges3__45__cpo4cendE - _ZN40_INTERNAL_79067a3d_4_k_cu_31954e04_130324cuda3std3__45__cpo3endE)
_ZN40_INTERNAL_79067a3d_4_k_cu_31954e04_130324cuda3std3__45__cpo3endE:
	.zero		1
	.type		_ZN40_INTERNAL_79067a3d_4_k_cu_31954e04_130324cuda3std6ranges3__45__cpo4cendE,@object
	.size		_ZN40_INTERNAL_79067a3d_4_k_cu_31954e04_130324cuda3std6ranges3__45__cpo4cendE,(_ZN40_INTERNAL_79067a3d_4_k_cu_31954e04_130324cuda3std3__45__cpo4rendE - _ZN40_INTERNAL_79067a3d_4_k_cu_31954e04_130324cuda3std6ranges3__45__cpo4cendE)
_ZN40_INTERNAL_79067a3d_4_k_cu_31954e04_130324cuda3std6ranges3__45__cpo4cendE:
	.zero		1
	.type		_ZN40_INTERNAL_79067a3d_4_k_cu_31954e04_130324cuda3std3__45__cpo4rendE,@object
	.size		_ZN40_INTERNAL_79067a3d_4_k_cu_31954e04_130324cuda3std3__45__cpo4rendE,(_ZN40_INTERNAL_79067a3d_4_k_cu_31954e04_130324cuda3std6ranges3__45__cpo4prevE - _ZN40_INTERNAL_79067a3d_4_k_cu_31954e04_130324cuda3std3__45__cpo4rendE)
_ZN40_INTERNAL_79067a3d_4_k_cu_31954e04_130324cuda3std3__45__cpo4rendE:
	.zero		1
	.type		_ZN40_INTERNAL_79067a3d_4_k_cu_31954e04_130324cuda3std6ranges3__45__cpo4prevE,@object
	.size		_ZN40_INTERNAL_79067a3d_4_k_cu_31954e04_130324cuda3std6ranges3__45__cpo4prevE,(_ZN40_INTERNAL_79067a3d_4_k_cu_31954e04_130324cuda3std6ranges3__45__cpo9iter_moveE - _ZN40_INTERNAL_79067a3d_4_k_cu_31954e04_130324cuda3std6ranges3__45__cpo4prevE)
_ZN40_INTERNAL_79067a3d_4_k_cu_31954e04_130324cuda3std6ranges3__45__cpo4prevE:
	.zero		1
	.type		_ZN40_INTERNAL_79067a3d_4_k_cu_31954e04_130324cuda3std6ranges3__45__cpo9iter_moveE,@object
	.size		_ZN40_INTERNAL_79067a3d_4_k_cu_31954e04_130324cuda3std6ranges3__45__cpo9iter_moveE,(.L_13 - _ZN40_INTERNAL_79067a3d_4_k_cu_31954e04_130324cuda3std6ranges3__45__cpo9iter_moveE)
_ZN40_INTERNAL_79067a3d_4_k_cu_31954e04_130324cuda3std6ranges3__45__cpo9iter_moveE:
	.zero		1
.L_13:


//--------------------- .nv.constant0._ZN3cub18CUB_300001_SM_10006detail11EmptyKernelIvEEvv --------------------------
	.section	.nv.constant0._ZN3cub18CUB_300001_SM_10006detail11EmptyKernelIvEEvv,"a",@progbits
	.sectionflags	@""
	.align	4
.nv.constant0._ZN3cub18CUB_300001_SM_10006detail11EmptyKernelIvEEvv:
	.zero		896


//--------------------- SYMBOLS --------------------------

	.type		.nv.reservedSmem.offset0,@object
	.size		.nv.reservedSmem.offset0,0x4
